//
// Generated by NVIDIA NVVM Compiler
//
// Compiler Build ID: CL-36424714
// Cuda compilation tools, release 13.0, V13.0.88
// Based on NVVM 20.0.0
//

.version 9.0
.target sm_100
.address_size 64

	// .globl	_Z16init_line_kernelPfS_i

.visible .entry _Z16init_line_kernelPfS_i(
	.param .u64 .ptr .align 1 _Z16init_line_kernelPfS_i_param_0,
	.param .u64 .ptr .align 1 _Z16init_line_kernelPfS_i_param_1,
	.param .u32 _Z16init_line_kernelPfS_i_param_2
)
{
	.reg .pred 	%p<4>;
	.reg .b32 	%r<13>;
	.reg .b32 	%f<6>;
	.reg .b64 	%rd<8>;

	ld.param.u64 	%rd3, [_Z16init_line_kernelPfS_i_param_0];
	ld.param.u64 	%rd4, [_Z16init_line_kernelPfS_i_param_1];
	ld.param.u32 	%r6, [_Z16init_line_kernelPfS_i_param_2];
	mov.u32 	%r7, %ctaid.x;
	mov.u32 	%r1, %ntid.x;
	mov.u32 	%r8, %tid.x;
	mad.lo.s32 	%r12, %r7, %r1, %r8;
	setp.gt.s32 	%p1, %r12, %r6;
	@%p1 bra 	$L__BB0_5;
	add.s32 	%r9, %r6, -1;
	cvt.rn.f32.s32 	%f1, %r9;
	mov.u32 	%r10, %nctaid.x;
	mul.lo.s32 	%r3, %r1, %r10;
	cvta.to.global.u64 	%rd1, %rd4;
	cvta.to.global.u64 	%rd2, %rd3;
$L__BB0_2:
	setp.lt.s32 	%p2, %r12, 1;
	@%p2 bra 	$L__BB0_4;
	add.s32 	%r11, %r12, -1;
	cvt.rn.f32.u32 	%f2, %r11;
	div.rn.f32 	%f3, %f2, %f1;
	mul.f32 	%f4, %f3, 0f40C90FDB;
	sin.approx.f32 	%f5, %f4;
	mul.wide.u32 	%rd5, %r12, 4;
	add.s64 	%rd6, %rd1, %rd5;
	st.global.f32 	[%rd6], %f5;
	add.s64 	%rd7, %rd2, %rd5;
	st.global.f32 	[%rd7], %f5;
$L__BB0_4:
	add.s32 	%r12, %r12, %r3;
	setp.le.s32 	%p3, %r12, %r6;
	@%p3 bra 	$L__BB0_2;
$L__BB0_5:
	ret;

}
	// .globl	_Z13update_kernelPfS_S_ii
.visible .entry _Z13update_kernelPfS_S_ii(
	.param .u64 .ptr .align 1 _Z13update_kernelPfS_S_ii_param_0,
	.param .u64 .ptr .align 1 _Z13update_kernelPfS_S_ii_param_1,
	.param .u64 .ptr .align 1 _Z13update_kernelPfS_S_ii_param_2,
	.param .u32 _Z13update_kernelPfS_S_ii_param_3,
	.param .u32 _Z13update_kernelPfS_S_ii_param_4
)
{
	.reg .pred 	%p<8>;
	.reg .b32 	%r<17>;
	.reg .b32 	%f<6>;
	.reg .b64 	%rd<15>;
	.reg .b64 	%fd<6>;

	ld.param.u64 	%rd6, [_Z13update_kernelPfS_S_ii_param_0];
	ld.param.u64 	%rd7, [_Z13update_kernelPfS_S_ii_param_1];
	ld.param.u64 	%rd5, [_Z13update_kernelPfS_S_ii_param_2];
	ld.param.u32 	%r8, [_Z13update_kernelPfS_S_ii_param_3];
	ld.param.u32 	%r9, [_Z13update_kernelPfS_S_ii_param_4];
	cvta.to.global.u64 	%rd1, %rd6;
	cvta.to.global.u64 	%rd2, %rd7;
	mov.u32 	%r10, %ctaid.x;
	mov.u32 	%r1, %ntid.x;
	mov.u32 	%r11, %tid.x;
	mad.lo.s32 	%r2, %r10, %r1, %r11;
	setp.lt.s32 	%p1, %r8, 1;
	@%p1 bra 	$L__BB1_9;
	mov.u32 	%r13, %nctaid.x;
	mul.lo.s32 	%r3, %r1, %r13;
	cvta.to.global.u64 	%rd3, %rd5;
	mov.b32 	%r15, 1;
$L__BB1_2:
	setp.gt.s32 	%p2, %r2, %r9;
	@%p2 bra 	$L__BB1_8;
	mov.u32 	%r16, %r2;
$L__BB1_4:
	setp.ne.s32 	%p3, %r16, 1;
	setp.ne.s32 	%p4, %r16, %r9;
	mul.wide.s32 	%rd8, %r16, 4;
	add.s64 	%rd4, %rd3, %rd8;
	and.pred  	%p5, %p3, %p4;
	@%p5 bra 	$L__BB1_6;
	mov.b32 	%r14, 0;
	st.global.u32 	[%rd4], %r14;
	bra.uni 	$L__BB1_7;
$L__BB1_6:
	add.s64 	%rd10, %rd2, %rd8;
	ld.global.f32 	%f1, [%rd10];
	cvt.f64.f32 	%fd1, %f1;
	add.f64 	%fd2, %fd1, %fd1;
	add.s64 	%rd11, %rd1, %rd8;
	ld.global.f32 	%f2, [%rd11];
	cvt.f64.f32 	%fd3, %f2;
	sub.f64 	%fd4, %fd2, %fd3;
	fma.rn.f64 	%fd5, %fd1, 0dBFC70A3D80000000, %fd4;
	cvt.rn.f32.f64 	%f3, %fd5;
	st.global.f32 	[%rd4], %f3;
$L__BB1_7:
	add.s64 	%rd13, %rd2, %rd8;
	ld.global.f32 	%f4, [%rd13];
	add.s64 	%rd14, %rd1, %rd8;
	st.global.f32 	[%rd14], %f4;
	ld.global.f32 	%f5, [%rd4];
	st.global.f32 	[%rd13], %f5;
	add.s32 	%r16, %r16, %r3;
	setp.le.s32 	%p6, %r16, %r9;
	@%p6 bra 	$L__BB1_4;
$L__BB1_8:
	add.s32 	%r7, %r15, 1;
	setp.ne.s32 	%p7, %r15, %r8;
	mov.u32 	%r15, %r7;
	@%p7 bra 	$L__BB1_2;
$L__BB1_9:
	ret;

}


// ===== COMPILED SASS (sm_100) =====

	.target	sm_100

	.elftype	@"ET_EXEC"


//--------------------- .note.nv.tkinfo           --------------------------
	.section	.note.nv.tkinfo,"",@"SHT_NOTE"
	.sectionflags	@"SHF_NOTE_NV_TKINFO"
	.tkinfo
        /*0018*/ 	.word	0x00000002
        /*0030*/ 	.string	""
        /*0030*/ 	.string	"ptxas"
        /*0030*/ 	.string	"Cuda compilation tools, release 13.0, V13.0.88"
        /*0030*/ 	.string	"Build cuda_13.0.r13.0/compiler.36424714_0"
        /*0030*/ 	.string	"-arch sm_100 -m 64 "



//--------------------- .note.nv.cuinfo           --------------------------
	.section	.note.nv.cuinfo,"",@"SHT_NOTE"
	.sectionflags	@"SHF_NOTE_NV_CUINFO"
        /*0018*/ 	.short	0x0002
        /*001a*/ 	.short	0x0064
        /*001c*/ 	.short	0x0082
	.zero		2


//--------------------- .nv.info                  --------------------------
	.section	.nv.info,"",@"SHT_CUDA_INFO"
	.align	4


	//----- nvinfo : EIATTR_REGCOUNT
	.align		4
        /*0000*/ 	.byte	0x04, 0x2f
        /*0002*/ 	.short	(.L_1 - .L_0)
	.align		4
.L_0:
        /*0004*/ 	.word	index@(_Z16init_line_kernelPfS_i)
        /*0008*/ 	.word	0x00000016


	//----- nvinfo : EIATTR_FRAME_SIZE
	.align		4
.L_1:
        /*000c*/ 	.byte	0x04, 0x11
        /*000e*/ 	.short	(.L_3 - .L_2)
	.align		4
.L_2:
        /*0010*/ 	.word	index@($__internal_0_$__cuda_sm3x_div_rn_noftz_f32_slowpath)
        /*0014*/ 	.word	0x00000000


	//----- nvinfo : EIATTR_FRAME_SIZE
	.align		4
.L_3:
        /*0018*/ 	.byte	0x04, 0x11
        /*001a*/ 	.short	(.L_5 - .L_4)
	.align		4
.L_4:
        /*001c*/ 	.word	index@(_Z16init_line_kernelPfS_i)
        /*0020*/ 	.word	0x00000000


	//----- nvinfo : EIATTR_REGCOUNT
	.align		4
.L_5:
        /*0024*/ 	.byte	0x04, 0x2f
        /*0026*/ 	.short	(.L_7 - .L_6)
	.align		4
.L_6:
        /*0028*/ 	.word	index@(_Z13update_kernelPfS_S_ii)
        /*002c*/ 	.word	0x00000019


	//----- nvinfo : EIATTR_FRAME_SIZE
	.align		4
.L_7:
        /*0030*/ 	.byte	0x04, 0x11
        /*0032*/ 	.short	(.L_9 - .L_8)
	.align		4
.L_8:
        /*0034*/ 	.word	index@(_Z13update_kernelPfS_S_ii)
        /*0038*/ 	.word	0x00000000


	//----- nvinfo : EIATTR_MIN_STACK_SIZE
	.align		4
.L_9:
        /*003c*/ 	.byte	0x04, 0x12
        /*003e*/ 	.short	(.L_11 - .L_10)
	.align		4
.L_10:
        /*0040*/ 	.word	index@(_Z13update_kernelPfS_S_ii)
        /*0044*/ 	.word	0x00000000


	//----- nvinfo : EIATTR_MIN_STACK_SIZE
	.align		4
.L_11:
        /*0048*/ 	.byte	0x04, 0x12
        /*004a*/ 	.short	(.L_13 - .L_12)
	.align		4
.L_12:
        /*004c*/ 	.word	index@(_Z16init_line_kernelPfS_i)
        /*0050*/ 	.word	0x00000000
.L_13:


//--------------------- .nv.compat                --------------------------
	.section	.nv.compat,"",@"SHT_CUDA_COMPAT_INFO"
	.align	4
        /*0000*/ 	.byte	0x02, 0x09, 0x00, 0x00, 0x02, 0x02, 0x01, 0x00, 0x02, 0x05, 0x05, 0x00, 0x03, 0x07, 0x01, 0x01
        /*0010*/ 	.byte	0x02, 0x03, 0x00, 0x00, 0x02, 0x06, 0x01, 0x00, 0x04, 0x0b, 0x08, 0x00, 0x01, 0x00, 0x00, 0x00
        /*0020*/ 	.byte	0x00, 0x00, 0x00, 0x00


//--------------------- .nv.info._Z13update_kernelPfS_S_ii --------------------------
	.section	.nv.info._Z13update_kernelPfS_S_ii,"",@"SHT_CUDA_INFO"
	.sectionflags	@""
	.align	4


	//----- nvinfo : EIATTR_CUDA_API_VERSION
	.align		4
        /*0000*/ 	.byte	0x04, 0x37
        /*0002*/ 	.short	(.L_15 - .L_14)
.L_14:
        /*0004*/ 	.word	0x00000082


	//----- nvinfo : EIATTR_KPARAM_INFO
	.align		4
.L_15:
        /*0008*/ 	.byte	0x04, 0x17
        /*000a*/ 	.short	(.L_17 - .L_16)
.L_16:
        /*000c*/ 	.word	0x00000000
        /*0010*/ 	.short	0x0004
        /*0012*/ 	.short	0x001c
        /*0014*/ 	.byte	0x00, 0xf0, 0x11, 0x00


	//----- nvinfo : EIATTR_KPARAM_INFO
	.align		4
.L_17:
        /*0018*/ 	.byte	0x04, 0x17
        /*001a*/ 	.short	(.L_19 - .L_18)
.L_18:
        /*001c*/ 	.word	0x00000000
        /*0020*/ 	.short	0x0003
        /*0022*/ 	.short	0x0018
        /*0024*/ 	.byte	0x00, 0xf0, 0x11, 0x00


	//----- nvinfo : EIATTR_KPARAM_INFO
	.align		4
.L_19:
        /*0028*/ 	.byte	0x04, 0x17
        /*002a*/ 	.short	(.L_21 - .L_20)
.L_20:
        /*002c*/ 	.word	0x00000000
        /*0030*/ 	.short	0x0002
        /*0032*/ 	.short	0x0010
        /*0034*/ 	.byte	0x00, 0xf5, 0x21, 0x00


	//----- nvinfo : EIATTR_KPARAM_INFO
	.align		4
.L_21:
        /*0038*/ 	.byte	0x04, 0x17
        /*003a*/ 	.short	(.L_23 - .L_22)
.L_22:
        /*003c*/ 	.word	0x00000000
        /*0040*/ 	.short	0x0001
        /*0042*/ 	.short	0x0008
        /*0044*/ 	.byte	0x00, 0xf5, 0x21, 0x00


	//----- nvinfo : EIATTR_KPARAM_INFO
	.align		4
.L_23:
        /*0048*/ 	.byte	0x04, 0x17
        /*004a*/ 	.short	(.L_25 - .L_24)
.L_24:
        /*004c*/ 	.word	0x00000000
        /*0050*/ 	.short	0x0000
        /*0052*/ 	.short	0x0000
        /*0054*/ 	.byte	0x00, 0xf5, 0x21, 0x00


	//----- nvinfo : EIATTR_SPARSE_MMA_MASK
	.align		4
.L_25:
        /*0058*/ 	.byte	0x03, 0x50
        /*005a*/ 	.short	0x0000


	//----- nvinfo : EIATTR_MAXREG_COUNT
	.align		4
        /*005c*/ 	.byte	0x03, 0x1b
        /*005e*/ 	.short	0x00ff


	//----- nvinfo : EIATTR_MERCURY_ISA_VERSION
	.align		4
        /*0060*/ 	.byte	0x03, 0x5f
        /*0062*/ 	.short	0x0101


	//----- nvinfo : EIATTR_VRC_CTA_INIT_COUNT
	.align		4
        /*0064*/ 	.byte	0x02, 0x4a
	.zero		1
	.zero		1


	//----- nvinfo : EIATTR_EXIT_INSTR_OFFSETS
	.align		4
        /*0068*/ 	.byte	0x04, 0x1c
        /*006a*/ 	.short	(.L_27 - .L_26)


	//   ....[0]....
.L_26:
        /*006c*/ 	.word	0x00000060


	//   ....[1]....
        /*0070*/ 	.word	0x00000320


	//----- nvinfo : EIATTR_CRS_STACK_SIZE
	.align		4
.L_27:
        /*0074*/ 	.byte	0x04, 0x1e
        /*0076*/ 	.short	(.L_29 - .L_28)
.L_28:
        /*0078*/ 	.word	0x00000000


	//----- nvinfo : EIATTR_CBANK_PARAM_SIZE
	.align		4
.L_29:
        /*007c*/ 	.byte	0x03, 0x19
        /*007e*/ 	.short	0x0020


	//----- nvinfo : EIATTR_PARAM_CBANK
	.align		4
        /*0080*/ 	.byte	0x04, 0x0a
        /*0082*/ 	.short	(.L_31 - .L_30)
	.align		4
.L_30:
        /*0084*/ 	.word	index@(.nv.constant0._Z13update_kernelPfS_S_ii)
        /*0088*/ 	.short	0x0380
        /*008a*/ 	.short	0x0020


	//----- nvinfo : EIATTR_SW_WAR
	.align		4
.L_31:
        /*008c*/ 	.byte	0x04, 0x36
        /*008e*/ 	.short	(.L_33 - .L_32)
.L_32:
        /*0090*/ 	.word	0x00000008
.L_33:


//--------------------- .nv.info._Z16init_line_kernelPfS_i --------------------------
	.section	.nv.info._Z16init_line_kernelPfS_i,"",@"SHT_CUDA_INFO"
	.sectionflags	@""
	.align	4


	//----- nvinfo : EIATTR_CUDA_API_VERSION
	.align		4
        /*0000*/ 	.byte	0x04, 0x37
        /*0002*/ 	.short	(.L_35 - .L_34)
.L_34:
        /*0004*/ 	.word	0x00000082


	//----- nvinfo : EIATTR_KPARAM_INFO
	.align		4
.L_35:
        /*0008*/ 	.byte	0x04, 0x17
        /*000a*/ 	.short	(.L_37 - .L_36)
.L_36:
        /*000c*/ 	.word	0x00000000
        /*0010*/ 	.short	0x0002
        /*0012*/ 	.short	0x0010
        /*0014*/ 	.byte	0x00, 0xf0, 0x11, 0x00


	//----- nvinfo : EIATTR_KPARAM_INFO
	.align		4
.L_37:
        /*0018*/ 	.byte	0x04, 0x17
        /*001a*/ 	.short	(.L_39 - .L_38)
.L_38:
        /*001c*/ 	.word	0x00000000
        /*0020*/ 	.short	0x0001
        /*0022*/ 	.short	0x0008
        /*0024*/ 	.byte	0x00, 0xf5, 0x21, 0x00


	//----- nvinfo : EIATTR_KPARAM_INFO
	.align		4
.L_39:
        /*0028*/ 	.byte	0x04, 0x17
        /*002a*/ 	.short	(.L_41 - .L_40)
.L_40:
        /*002c*/ 	.word	0x00000000
        /*0030*/ 	.short	0x0000
        /*0032*/ 	.short	0x0000
        /*0034*/ 	.byte	0x00, 0xf5, 0x21, 0x00


	//----- nvinfo : EIATTR_SPARSE_MMA_MASK
	.align		4
.L_41:
        /*0038*/ 	.byte	0x03, 0x50
        /*003a*/ 	.short	0x0000


	//----- nvinfo : EIATTR_MAXREG_COUNT
	.align		4
        /*003c*/ 	.byte	0x03, 0x1b
        /*003e*/ 	.short	0x00ff


	//----- nvinfo : EIATTR_MERCURY_ISA_VERSION
	.align		4
        /*0040*/ 	.byte	0x03, 0x5f
        /*0042*/ 	.short	0x0101


	//----- nvinfo : EIATTR_VRC_CTA_INIT_COUNT
	.align		4
        /*0044*/ 	.byte	0x02, 0x4a
	.zero		1
	.zero		1


	//----- nvinfo : EIATTR_EXIT_INSTR_OFFSETS
	.align		4
        /*0048*/ 	.byte	0x04, 0x1c
        /*004a*/ 	.short	(.L_43 - .L_42)


	//   ....[0]....
.L_42:
        /*004c*/ 	.word	0x00000070


	//   ....[1]....
        /*0050*/ 	.word	0x000002d0


	//----- nvinfo : EIATTR_CRS_STACK_SIZE
	.align		4
.L_43:
        /*0054*/ 	.byte	0x04, 0x1e
        /*0056*/ 	.short	(.L_45 - .L_44)
.L_44:
        /*0058*/ 	.word	0x00000000


	//----- nvinfo : EIATTR_CBANK_PARAM_SIZE
	.align		4
.L_45:
        /*005c*/ 	.byte	0x03, 0x19
        /*005e*/ 	.short	0x0014


	//----- nvinfo : EIATTR_PARAM_CBANK
	.align		4
        /*0060*/ 	.byte	0x04, 0x0a
        /*0062*/ 	.short	(.L_47 - .L_46)
	.align		4
.L_46:
        /*0064*/ 	.word	index@(.nv.constant0._Z16init_line_kernelPfS_i)
        /*0068*/ 	.short	0x0380
        /*006a*/ 	.short	0x0014


	//----- nvinfo : EIATTR_SW_WAR
	.align		4
.L_47:
        /*006c*/ 	.byte	0x04, 0x36
        /*006e*/ 	.short	(.L_49 - .L_48)
.L_48:
        /*0070*/ 	.word	0x00000008
.L_49:


//--------------------- .nv.callgraph             --------------------------
	.section	.nv.callgraph,"",@"SHT_CUDA_CALLGRAPH"
	.align	4
	.sectionentsize	8
	.align		4
        /*0000*/ 	.word	0x00000000
	.align		4
        /*0004*/ 	.word	0xffffffff
	.align		4
        /*0008*/ 	.word	0x00000000
	.align		4
        /*000c*/ 	.word	0xfffffffe
	.align		4
        /*0010*/ 	.word	0x00000000
	.align		4
        /*0014*/ 	.word	0xfffffffd
	.align		4
        /*0018*/ 	.word	0x00000000
	.align		4
        /*001c*/ 	.word	0xfffffffc


//--------------------- .text._Z13update_kernelPfS_S_ii --------------------------
	.section	.text._Z13update_kernelPfS_S_ii,"ax",@progbits
	.align	128
        .global         _Z13update_kernelPfS_S_ii
        .type           _Z13update_kernelPfS_S_ii,@function
        .size           _Z13update_kernelPfS_S_ii,(.L_x_23 - _Z13update_kernelPfS_S_ii)
        .other          _Z13update_kernelPfS_S_ii,@"STO_CUDA_ENTRY STV_DEFAULT"
_Z13update_kernelPfS_S_ii:
.text._Z13update_kernelPfS_S_ii:
[----:B------:R-:W-:Y:S08]  /*0000*/  LDC R1, c[0x0][0x37c] ;  /* 0x0000df00ff017b82 */ /* 0x000ff00000000800 */
[----:B------:R-:W0:Y:S01]  /*0010*/  LDC R0, c[0x0][0x398] ;  /* 0x0000e600ff007b82 */ /* 0x000e220000000800 */
[----:B------:R-:W1:Y:S07]  /*0020*/  S2R R3, SR_TID.X ;  /* 0x0000000000037919 */ /* 0x000e6e0000002100 */
[----:B------:R-:W2:Y:S08]  /*0030*/  LDC R16, c[0x0][0x360] ;  /* 0x0000d800ff107b82 */ /* 0x000eb00000000800 */
[----:B------:R-:W3:Y:S01]  /*0040*/  S2UR UR4, SR_CTAID.X ;  /* 0x00000000000479c3 */ /* 0x000ee20000002500 */
[----:B0-----:R-:W-:-:S13]  /*0050*/  ISETP.GE.AND P0, PT, R0, 0x1, PT ;  /* 0x000000010000780c */ /* 0x001fda0003f06270 */
[----:B-123--:R-:W-:Y:S05]  /*0060*/  @!P0 EXIT ;  /* 0x000000000000894d */ /* 0x00efea0003800000 */
[----:B------:R-:W0:Y:S01]  /*0070*/  LDCU UR5, c[0x0][0x370] ;  /* 0x00006e00ff0577ac */ /* 0x000e220008000800 */
[C---:B------:R-:W-:Y:S01]  /*0080*/  IMAD R0, R16.reuse, UR4, R3 ;  /* 0x0000000410007c24 */ /* 0x040fe2000f8e0203 */
[----:B------:R-:W1:Y:S01]  /*0090*/  LDCU.64 UR6, c[0x0][0x358] ;  /* 0x00006b00ff0677ac */ /* 0x000e620008000a00 */
[----:B------:R-:W-:Y:S01]  /*00a0*/  UMOV UR4, 0x1 ;  /* 0x0000000100047882 */ /* 0x000fe20000000000 */
[----:B0-----:R-:W-:-:S07]  /*00b0*/  IMAD R16, R16, UR5, RZ ;  /* 0x0000000510107c24 */ /* 0x001fce000f8e02ff */
.L_x_3:
[----:B------:R-:W0:Y:S01]  /*00c0*/  LDCU.64 UR8, c[0x0][0x398] ;  /* 0x00007300ff0877ac */ /* 0x000e220008000a00 */
[----:B------:R-:W-:Y:S01]  /*00d0*/  BSSY.RECONVERGENT B0, `(.L_x_0) ;  /* 0x0000023000007945 */ /* 0x000fe20003800200 */
[----:B------:R-:W-:Y:S01]  /*00e0*/  UMOV UR5, UR4 ;  /* 0x0000000400057c82 */ /* 0x000fe20008000000 */
[----:B------:R-:W-:Y:S01]  /*00f0*/  UIADD3 UR4, UPT, UPT, UR4, 0x1, URZ ;  /* 0x0000000104047890 */ /* 0x000fe2000fffe0ff */
[----:B0-----:R-:W-:Y:S01]  /*0100*/  ISETP.GT.AND P0, PT, R0, UR9, PT ;  /* 0x0000000900007c0c */ /* 0x001fe2000bf04270 */
[----:B------:R-:W0:Y:S01]  /*0110*/  LDCU UR9, c[0x0][0x39c] ;  /* 0x00007380ff0977ac */ /* 0x000e220008000800 */
[----:B------:R-:W-:-:S11]  /*0120*/  UISETP.NE.AND UP0, UPT, UR5, UR8, UPT ;  /* 0x000000080500728c */ /* 0x000fd6000bf05270 */
[----:B------:R-:W-:Y:S05]  /*0130*/  @P0 BRA `(.L_x_1) ;  /* 0x0000000000700947 */ /* 0x000fea0003800000 */
[----:B------:R-:W2:Y:S01]  /*0140*/  LDC.64 R2, c[0x0][0x390] ;  /* 0x0000e400ff027b82 */ /* 0x000ea20000000a00 */
[----:B------:R-:W-:-:S07]  /*0150*/  IMAD.MOV.U32 R17, RZ, RZ, R0 ;  /* 0x000000ffff117224 */ /* 0x000fce00078e0000 */
[----:B------:R-:W3:Y:S08]  /*0160*/  LDC.64 R4, c[0x0][0x380] ;  /* 0x0000e000ff047b82 */ /* 0x000ef00000000a00 */
[----:B------:R-:W4:Y:S02]  /*0170*/  LDC.64 R6, c[0x0][0x388] ;  /* 0x0000e200ff067b82 */ /* 0x000f240000000a00 */
.L_x_2:
[C---:B0-----:R-:W-:Y:S01]  /*0180*/  ISETP.NE.AND P0, PT, R17.reuse, UR9, PT ;  /* 0x0000000911007c0c */ /* 0x041fe2000bf05270 */
[----:B--2---:R-:W-:-:S03]  /*0190*/  IMAD.WIDE R10, R17, 0x4, R2 ;  /* 0x00000004110a7825 */ /* 0x004fc600078e0202 */
[C---:B------:R-:W-:Y:S01]  /*01a0*/  ISETP.NE.AND P0, PT, R17.reuse, 0x1, P0 ;  /* 0x000000011100780c */ /* 0x040fe20000705270 */
[----:B----4-:R-:W-:-:S04]  /*01b0*/  IMAD.WIDE R8, R17, 0x4, R6 ;  /* 0x0000000411087825 */ /* 0x010fc800078e0206 */
[----:B---3--:R-:W-:-:S08]  /*01c0*/  IMAD.WIDE R12, R17, 0x4, R4 ;  /* 0x00000004110c7825 */ /* 0x008fd000078e0204 */
[----:B-1----:R0:W-:Y:S04]  /*01d0*/  @!P0 STG.E desc[UR6][R10.64], RZ ;  /* 0x000000ff0a008986 */ /* 0x0021e8000c101906 */
[----:B------:R-:W2:Y:S04]  /*01e0*/  @P0 LDG.E R14, desc[UR6][R8.64] ;  /* 0x00000006080e0981 */ /* 0x000ea8000c1e1900 */
[----:B------:R-:W3:Y:S01]  /*01f0*/  @P0 LDG.E R22, desc[UR6][R12.64] ;  /* 0x000000060c160981 */ /* 0x000ee2000c1e1900 */
[----:B--2---:R-:W1:Y:S08]  /*0200*/  @P0 F2F.F64.F32 R14, R14 ;  /* 0x0000000e000e0310 */ /* 0x004e700000201800 */
[----:B---3--:R-:W2:Y:S01]  /*0210*/  @P0 F2F.F64.F32 R20, R22 ;  /* 0x0000001600140310 */ /* 0x008ea20000201800 */
[----:B-1----:R-:W-:-:S08]  /*0220*/  @P0 DADD R18, R14, R14 ;  /* 0x000000000e120229 */ /* 0x002fd0000000000e */
[----:B--2---:R-:W-:Y:S01]  /*0230*/  @P0 DADD R18, R18, -R20 ;  /* 0x0000000012120229 */ /* 0x004fe20000000814 */
[----:B------:R-:W-:Y:S01]  /*0240*/  @P0 IMAD.MOV.U32 R20, RZ, RZ, -0x80000000 ;  /* 0x80000000ff140424 */ /* 0x000fe200078e00ff */
[----:B------:R-:W-:-:S06]  /*0250*/  @P0 MOV R21, 0x3fc70a3d ;  /* 0x3fc70a3d00150802 */ /* 0x000fcc0000000f00 */
[----:B------:R-:W-:-:S10]  /*0260*/  @P0 DFMA R18, R14, -R20, R18 ;  /* 0x800000140e12022b */ /* 0x000fd40000000012 */
[----:B------:R-:W1:Y:S02]  /*0270*/  @P0 F2F.F32.F64 R19, R18 ;  /* 0x0000001200130310 */ /* 0x000e640000301000 */
[----:B-1----:R0:W-:Y:S04]  /*0280*/  @P0 STG.E desc[UR6][R10.64], R19 ;  /* 0x000000130a000986 */ /* 0x0021e8000c101906 */
[----:B------:R-:W2:Y:S04]  /*0290*/  LDG.E R15, desc[UR6][R8.64] ;  /* 0x00000006080f7981 */ /* 0x000ea8000c1e1900 */
[----:B--2---:R0:W-:Y:S04]  /*02a0*/  STG.E desc[UR6][R12.64], R15 ;  /* 0x0000000f0c007986 */ /* 0x0041e8000c101906 */
[----:B------:R-:W2:Y:S01]  /*02b0*/  LDG.E R21, desc[UR6][R10.64] ;  /* 0x000000060a157981 */ /* 0x000ea2000c1e1900 */
[----:B------:R-:W-:-:S04]  /*02c0*/  IADD3 R17, PT, PT, R16, R17, RZ ;  /* 0x0000001110117210 */ /* 0x000fc80007ffe0ff */
[----:B------:R-:W-:Y:S01]  /*02d0*/  ISETP.GT.AND P0, PT, R17, UR9, PT ;  /* 0x0000000911007c0c */ /* 0x000fe2000bf04270 */
[----:B--2---:R0:W-:-:S12]  /*02e0*/  STG.E desc[UR6][R8.64], R21 ;  /* 0x0000001508007986 */ /* 0x0041d8000c101906 */
[----:B------:R-:W-:Y:S05]  /*02f0*/  @!P0 BRA `(.L_x_2) ;  /* 0xfffffffc00a08947 */ /* 0x000fea000383ffff */
.L_x_1:
[----:B01----:R-:W-:Y:S05]  /*0300*/  BSYNC.RECONVERGENT B0 ;  /* 0x0000000000007941 */ /* 0x003fea0003800200 */
.L_x_0:
[----:B------:R-:W-:Y:S05]  /*0310*/  BRA.U UP0, `(.L_x_3) ;  /* 0xfffffffd00687547 */ /* 0x000fea000b83ffff */
[----:B------:R-:W-:Y:S05]  /*0320*/  EXIT ;  /* 0x000000000000794d */ /* 0x000fea0003800000 */
.L_x_4:
[----:B------:R-:W-:-:S00]  /*0330*/  BRA `(.L_x_4) ;  /* 0xfffffffc00fc7947 */ /* 0x000fc0000383ffff */
[----:B------:R-:W-:-:S00]  /*0340*/  NOP ;  /* 0x0000000000007918 */ /* 0x000fc00000000000 */
        /* <DEDUP_REMOVED lines=11> */
.L_x_23:


//--------------------- .text._Z16init_line_kernelPfS_i --------------------------
	.section	.text._Z16init_line_kernelPfS_i,"ax",@progbits
	.align	128
        .global         _Z16init_line_kernelPfS_i
        .type           _Z16init_line_kernelPfS_i,@function
        .size           _Z16init_line_kernelPfS_i,(.L_x_22 - _Z16init_line_kernelPfS_i)
        .other          _Z16init_line_kernelPfS_i,@"STO_CUDA_ENTRY STV_DEFAULT"
_Z16init_line_kernelPfS_i:
.text._Z16init_line_kernelPfS_i:
[----:B------:R-:W-:Y:S01]  /*0000*/  LDC R1, c[0x0][0x37c] ;  /* 0x0000df00ff017b82 */ /* 0x000fe20000000800 */
[----:B------:R-:W0:Y:S07]  /*0010*/  S2R R9, SR_TID.X ;  /* 0x0000000000097919 */ /* 0x000e2e0000002100 */
[----:B------:R-:W0:Y:S01]  /*0020*/  S2UR UR5, SR_CTAID.X ;  /* 0x00000000000579c3 */ /* 0x000e220000002500 */
[----:B------:R-:W1:Y:S07]  /*0030*/  LDCU UR4, c[0x0][0x390] ;  /* 0x00007200ff0477ac */ /* 0x000e6e0008000800 */
[----:B------:R-:W0:Y:S02]  /*0040*/  LDC R2, c[0x0][0x360] ;  /* 0x0000d800ff027b82 */ /* 0x000e240000000800 */
[----:B0-----:R-:W-:-:S05]  /*0050*/  IMAD R9, R2, UR5, R9 ;  /* 0x0000000502097c24 */ /* 0x001fca000f8e0209 */
[----:B-1----:R-:W-:-:S13]  /*0060*/  ISETP.GT.AND P0, PT, R9, UR4, PT ;  /* 0x0000000409007c0c */ /* 0x002fda000bf04270 */
[----:B------:R-:W-:Y:S05]  /*0070*/  @P0 EXIT ;  /* 0x000000000000094d */ /* 0x000fea0003800000 */
[----:B------:R-:W0:Y:S01]  /*0080*/  LDC.64 R4, c[0x0][0x380] ;  /* 0x0000e000ff047b82 */ /* 0x000e220000000a00 */
[----:B------:R-:W1:Y:S01]  /*0090*/  LDCU UR5, c[0x0][0x370] ;  /* 0x00006e00ff0577ac */ /* 0x000e620008000800 */
[----:B------:R-:W-:Y:S01]  /*00a0*/  UIADD3 UR4, UPT, UPT, UR4, -0x1, URZ ;  /* 0xffffffff04047890 */ /* 0x000fe2000fffe0ff */
[----:B------:R-:W2:Y:S05]  /*00b0*/  LDCU.64 UR6, c[0x0][0x358] ;  /* 0x00006b00ff0677ac */ /* 0x000eaa0008000a00 */
[----:B------:R-:W3:Y:S01]  /*00c0*/  LDC.64 R6, c[0x0][0x388] ;  /* 0x0000e200ff067b82 */ /* 0x000ee20000000a00 */
[----:B------:R-:W-:Y:S01]  /*00d0*/  I2FP.F32.S32 R3, UR4 ;  /* 0x0000000400037c45 */ /* 0x000fe20008201400 */
[----:B------:R-:W4:Y:S01]  /*00e0*/  LDCU UR8, c[0x0][0x390] ;  /* 0x00007200ff0877ac */ /* 0x000f220008000800 */
[----:B-1----:R-:W-:-:S07]  /*00f0*/  IMAD R2, R2, UR5, RZ ;  /* 0x0000000502027c24 */ /* 0x002fce000f8e02ff */
.L_x_9:
[----:B------:R-:W-:Y:S01]  /*0100*/  ISETP.GE.AND P0, PT, R9, 0x1, PT ;  /* 0x000000010900780c */ /* 0x000fe20003f06270 */
[----:B------:R-:W-:-:S12]  /*0110*/  BSSY.RECONVERGENT B0, `(.L_x_5) ;  /* 0x0000018000007945 */ /* 0x000fd80003800200 */
[----:B-1----:R-:W-:Y:S05]  /*0120*/  @!P0 BRA `(.L_x_6) ;  /* 0x0000000000588947 */ /* 0x002fea0003800000 */
[----:B------:R-:W1:Y:S01]  /*0130*/  MUFU.RCP R8, R3 ;  /* 0x0000000300087308 */ /* 0x000e620000001000 */
[----:B------:R-:W-:Y:S01]  /*0140*/  VIADD R0, R9, 0xffffffff ;  /* 0xffffffff09007836 */ /* 0x000fe20000000000 */
[----:B------:R-:W-:Y:S04]  /*0150*/  BSSY.RECONVERGENT B1, `(.L_x_7) ;  /* 0x000000c000017945 */ /* 0x000fe80003800200 */
[----:B------:R-:W-:-:S04]  /*0160*/  I2FP.F32.U32 R0, R0 ;  /* 0x0000000000007245 */ /* 0x000fc80000201000 */
[----:B------:R-:W5:Y:S01]  /*0170*/  FCHK P0, R0, R3 ;  /* 0x0000000300007302 */ /* 0x000f620000000000 */
[----:B-1----:R-:W-:-:S04]  /*0180*/  FFMA R11, -R3, R8, 1 ;  /* 0x3f800000030b7423 */ /* 0x002fc80000000108 */
[----:B------:R-:W-:-:S04]  /*0190*/  FFMA R11, R8, R11, R8 ;  /* 0x0000000b080b7223 */ /* 0x000fc80000000008 */
[----:B------:R-:W-:-:S04]  /*01a0*/  FFMA R8, R0, R11, RZ ;  /* 0x0000000b00087223 */ /* 0x000fc800000000ff */
[----:B------:R-:W-:-:S04]  /*01b0*/  FFMA R10, -R3, R8, R0 ;  /* 0x00000008030a7223 */ /* 0x000fc80000000100 */
[----:B------:R-:W-:Y:S01]  /*01c0*/  FFMA R8, R11, R10, R8 ;  /* 0x0000000a0b087223 */ /* 0x000fe20000000008 */
[----:B-----5:R-:W-:Y:S06]  /*01d0*/  @!P0 BRA `(.L_x_8) ;  /* 0x00000000000c8947 */ /* 0x020fec0003800000 */
[----:B------:R-:W-:-:S07]  /*01e0*/  MOV R8, 0x200 ;  /* 0x0000020000087802 */ /* 0x000fce0000000f00 */
[----:B0-234-:R-:W-:Y:S05]  /*01f0*/  CALL.REL.NOINC `($__internal_0_$__cuda_sm3x_div_rn_noftz_f32_slowpath) ;  /* 0x0000000000387944 */ /* 0x01dfea0003c00000 */
[----:B------:R-:W-:-:S07]  /*0200*/  IMAD.MOV.U32 R8, RZ, RZ, R0 ;  /* 0x000000ffff087224 */ /* 0x000fce00078e0000 */
.L_x_8:
[----:B--2-4-:R-:W-:Y:S05]  /*0210*/  BSYNC.RECONVERGENT B1 ;  /* 0x0000000000017941 */ /* 0x014fea0003800200 */
.L_x_7:
[----:B------:R-:W-:Y:S01]  /*0220*/  FMUL R8, R8, 6.2831854820251464844 ;  /* 0x40c90fdb08087820 */ /* 0x000fe20000400000 */
[----:B---3--:R-:W-:-:S04]  /*0230*/  IMAD.WIDE.U32 R10, R9, 0x4, R6 ;  /* 0x00000004090a7825 */ /* 0x008fc800078e0006 */
[----:B------:R-:W-:Y:S01]  /*0240*/  FMUL.RZ R8, R8, 0.15915493667125701904 ;  /* 0x3e22f98308087820 */ /* 0x000fe2000040c000 */
[----:B0-----:R-:W-:-:S03]  /*0250*/  IMAD.WIDE.U32 R12, R9, 0x4, R4 ;  /* 0x00000004090c7825 */ /* 0x001fc600078e0004 */
[----:B------:R-:W0:Y:S02]  /*0260*/  MUFU.SIN R15, R8 ;  /* 0x00000008000f7308 */ /* 0x000e240000000400 */
[----:B0-----:R1:W-:Y:S04]  /*0270*/  STG.E desc[UR6][R10.64], R15 ;  /* 0x0000000f0a007986 */ /* 0x0013e8000c101906 */
[----:B------:R1:W-:Y:S02]  /*0280*/  STG.E desc[UR6][R12.64], R15 ;  /* 0x0000000f0c007986 */ /* 0x0003e4000c101906 */
.L_x_6:
[----:B--2-4-:R-:W-:Y:S05]  /*0290*/  BSYNC.RECONVERGENT B0 ;  /* 0x0000000000007941 */ /* 0x014fea0003800200 */
.L_x_5:
[----:B------:R-:W-:-:S05]  /*02a0*/  IMAD.IADD R9, R2, 0x1, R9 ;  /* 0x0000000102097824 */ /* 0x000fca00078e0209 */
[----:B------:R-:W-:-:S13]  /*02b0*/  ISETP.GT.AND P0, PT, R9, UR8, PT ;  /* 0x0000000809007c0c */ /* 0x000fda000bf04270 */
[----:B------:R-:W-:Y:S05]  /*02c0*/  @!P0 BRA `(.L_x_9) ;  /* 0xfffffffc008c8947 */ /* 0x000fea000383ffff */
[----:B------:R-:W-:Y:S05]  /*02d0*/  EXIT ;  /* 0x000000000000794d */ /* 0x000fea0003800000 */
        .weak           $__internal_0_$__cuda_sm3x_div_rn_noftz_f32_slowpath
        .type           $__internal_0_$__cuda_sm3x_div_rn_noftz_f32_slowpath,@function
        .size           $__internal_0_$__cuda_sm3x_div_rn_noftz_f32_slowpath,(.L_x_22 - $__internal_0_$__cuda_sm3x_div_rn_noftz_f32_slowpath)
$__internal_0_$__cuda_sm3x_div_rn_noftz_f32_slowpath:
[--C-:B------:R-:W-:Y:S01]  /*02e0*/  SHF.R.U32.HI R11, RZ, 0x17, R3.reuse ;  /* 0x00000017ff0b7819 */ /* 0x100fe20000011603 */
[----:B------:R-:W-:Y:S01]  /*02f0*/  BSSY.RECONVERGENT B2, `(.L_x_10) ;  /* 0x0000064000027945 */ /* 0x000fe20003800200 */
[--C-:B------:R-:W-:Y:S01]  /*0300*/  SHF.R.U32.HI R10, RZ, 0x17, R0.reuse ;  /* 0x00000017ff0a7819 */ /* 0x100fe20000011600 */
[----:B------:R-:W-:Y:S01]  /*0310*/  IMAD.MOV.U32 R12, RZ, RZ, R0 ;  /* 0x000000ffff0c7224 */ /* 0x000fe200078e0000 */
[----:B------:R-:W-:Y:S01]  /*0320*/  LOP3.LUT R11, R11, 0xff, RZ, 0xc0, !PT ;  /* 0x000000ff0b0b7812 */ /* 0x000fe200078ec0ff */
[----:B------:R-:W-:Y:S01]  /*0330*/  IMAD.MOV.U32 R13, RZ, RZ, R3 ;  /* 0x000000ffff0d7224 */ /* 0x000fe200078e0003 */
[----:B------:R-:W-:-:S03]  /*0340*/  LOP3.LUT R16, R10, 0xff, RZ, 0xc0, !PT ;  /* 0x000000ff0a107812 */ /* 0x000fc600078ec0ff */
[----:B------:R-:W-:Y:S02]  /*0350*/  VIADD R14, R11, 0xffffffff ;  /* 0xffffffff0b0e7836 */ /* 0x000fe40000000000 */
[----:B------:R-:W-:-:S03]  /*0360*/  VIADD R15, R16, 0xffffffff ;  /* 0xffffffff100f7836 */ /* 0x000fc60000000000 */
[----:B------:R-:W-:-:S04]  /*0370*/  ISETP.GT.U32.AND P0, PT, R14, 0xfd, PT ;  /* 0x000000fd0e00780c */ /* 0x000fc80003f04070 */
[----:B------:R-:W-:-:S13]  /*0380*/  ISETP.GT.U32.OR P0, PT, R15, 0xfd, P0 ;  /* 0x000000fd0f00780c */ /* 0x000fda0000704470 */
[----:B------:R-:W-:Y:S01]  /*0390*/  @!P0 IMAD.MOV.U32 R10, RZ, RZ, RZ ;  /* 0x000000ffff0a8224 */ /* 0x000fe200078e00ff */
[----:B------:R-:W-:Y:S06]  /*03a0*/  @!P0 BRA `(.L_x_11) ;  /* 0x00000000005c8947 */ /* 0x000fec0003800000 */
[----:B------:R-:W-:Y:S02]  /*03b0*/  FSETP.GTU.FTZ.AND P1, PT, |R3|, +INF , PT ;  /* 0x7f8000000300780b */ /* 0x000fe40003f3c200 */
[----:B------:R-:W-:-:S04]  /*03c0*/  FSETP.GTU.FTZ.AND P0, PT, |R0|, +INF , PT ;  /* 0x7f8000000000780b */ /* 0x000fc80003f1c200 */
[----:B------:R-:W-:-:S13]  /*03d0*/  PLOP3.LUT P0, PT, P0, P1, PT, 0xf8, 0x8f ;  /* 0x00000000008f781c */ /* 0x000fda0000703f70 */
[----:B------:R-:W-:Y:S05]  /*03e0*/  @P0 BRA `(.L_x_12) ;  /* 0x00000004004c0947 */ /* 0x000fea0003800000 */
[----:B------:R-:W-:-:S13]  /*03f0*/  LOP3.LUT P0, RZ, R13, 0x7fffffff, R12, 0xc8, !PT ;  /* 0x7fffffff0dff7812 */ /* 0x000fda000780c80c */
[----:B------:R-:W-:Y:S05]  /*0400*/  @!P0 BRA `(.L_x_13) ;  /* 0x00000004003c8947 */ /* 0x000fea0003800000 */
[C---:B------:R-:W-:Y:S02]  /*0410*/  FSETP.NEU.FTZ.AND P2, PT, |R0|.reuse, +INF , PT ;  /* 0x7f8000000000780b */ /* 0x040fe40003f5d200 */
[----:B------:R-:W-:Y:S02]  /*0420*/  FSETP.NEU.FTZ.AND P1, PT, |R3|, +INF , PT ;  /* 0x7f8000000300780b */ /* 0x000fe40003f3d200 */
[----:B------:R-:W-:-:S11]  /*0430*/  FSETP.NEU.FTZ.AND P0, PT, |R0|, +INF , PT ;  /* 0x7f8000000000780b */ /* 0x000fd60003f1d200 */
[----:B------:R-:W-:Y:S05]  /*0440*/  @!P1 BRA !P2, `(.L_x_13) ;  /* 0x00000004002c9947 */ /* 0x000fea0005000000 */
[----:B------:R-:W-:-:S04]  /*0450*/  LOP3.LUT P2, RZ, R12, 0x7fffffff, RZ, 0xc0, !PT ;  /* 0x7fffffff0cff7812 */ /* 0x000fc8000784c0ff */
[----:B------:R-:W-:-:S13]  /*0460*/  PLOP3.LUT P1, PT, P1, P2, PT, 0x2f, 0xf2 ;  /* 0x0000000000f2781c */ /* 0x000fda0000f24577 */
[----:B------:R-:W-:Y:S05]  /*0470*/  @P1 BRA `(.L_x_14) ;  /* 0x0000000400181947 */ /* 0x000fea0003800000 */
[----:B------:R-:W-:-:S04]  /*0480*/  LOP3.LUT P1, RZ, R13, 0x7fffffff, RZ, 0xc0, !PT ;  /* 0x7fffffff0dff7812 */ /* 0x000fc8000782c0ff */
[----:B------:R-:W-:-:S13]  /*0490*/  PLOP3.LUT P0, PT, P0, P1, PT, 0x2f, 0xf2 ;  /* 0x0000000000f2781c */ /* 0x000fda0000702577 */
[----:B------:R-:W-:Y:S05]  /*04a0*/  @P0 BRA `(.L_x_15) ;  /* 0x0000000400000947 */ /* 0x000fea0003800000 */
[----:B------:R-:W-:Y:S02]  /*04b0*/  ISETP.GE.AND P0, PT, R15, RZ, PT ;  /* 0x000000ff0f00720c */ /* 0x000fe40003f06270 */
[----:B------:R-:W-:-:S11]  /*04c0*/  ISETP.GE.AND P1, PT, R14, RZ, PT ;  /* 0x000000ff0e00720c */ /* 0x000fd60003f26270 */
[----:B------:R-:W-:Y:S02]  /*04d0*/  @P0 IMAD.MOV.U32 R10, RZ, RZ, RZ ;  /* 0x000000ffff0a0224 */ /* 0x000fe400078e00ff */
[----:B------:R-:W-:Y:S01]  /*04e0*/  @!P0 FFMA R12, R0, 1.84467440737095516160e+19, RZ ;  /* 0x5f800000000c8823 */ /* 0x000fe200000000ff */
[----:B------:R-:W-:Y:S02]  /*04f0*/  @!P0 IMAD.MOV.U32 R10, RZ, RZ, -0x40 ;  /* 0xffffffc0ff0a8424 */ /* 0x000fe400078e00ff */
[----:B------:R-:W-:Y:S02]  /*0500*/  @!P1 FFMA R13, R3, 1.84467440737095516160e+19, RZ ;  /* 0x5f800000030d9823 */ /* 0x000fe400000000ff */
[----:B------:R-:W-:-:S07]  /*0510*/  @!P1 VIADD R10, R10, 0x40 ;  /* 0x000000400a0a9836 */ /* 0x000fce0000000000 */
.L_x_11:
[----:B------:R-:W-:Y:S01]  /*0520*/  LEA R0, R11, 0xc0800000, 0x17 ;  /* 0xc08000000b007811 */ /* 0x000fe200078eb8ff */
[----:B------:R-:W-:Y:S04]  /*0530*/  BSSY.RECONVERGENT B3, `(.L_x_16) ;  /* 0x0000036000037945 */ /* 0x000fe80003800200 */
[----:B------:R-:W-:Y:S02]  /*0540*/  IMAD.IADD R14, R13, 0x1, -R0 ;  /* 0x000000010d0e7824 */ /* 0x000fe400078e0a00 */
[----:B------:R-:W-:Y:S02]  /*0550*/  VIADD R13, R16, 0xffffff81 ;  /* 0xffffff81100d7836 */ /* 0x000fe40000000000 */
[----:B------:R-:W0:Y:S01]  /*0560*/  MUFU.RCP R15, R14 ;  /* 0x0000000e000f7308 */ /* 0x000e220000001000 */
[----:B------:R-:W-:Y:S01]  /*0570*/  FADD.FTZ R17, -R14, -RZ ;  /* 0x800000ff0e117221 */ /* 0x000fe20000010100 */
[C---:B------:R-:W-:Y:S01]  /*0580*/  IMAD R0, R13.reuse, -0x800000, R12 ;  /* 0xff8000000d007824 */ /* 0x040fe200078e020c */
[----:B------:R-:W-:-:S05]  /*0590*/  IADD3 R13, PT, PT, R13, 0x7f, -R11 ;  /* 0x0000007f0d0d7810 */ /* 0x000fca0007ffe80b */
[----:B------:R-:W-:Y:S02]  /*05a0*/  IMAD.IADD R13, R13, 0x1, R10 ;  /* 0x000000010d0d7824 */ /* 0x000fe400078e020a */
[----:B0-----:R-:W-:-:S04]  /*05b0*/  FFMA R16, R15, R17, 1 ;  /* 0x3f8000000f107423 */ /* 0x001fc80000000011 */
[----:B------:R-:W-:-:S04]  /*05c0*/  FFMA R19, R15, R16, R15 ;  /* 0x000000100f137223 */ /* 0x000fc8000000000f */
[----:B------:R-:W-:-:S04]  /*05d0*/  FFMA R12, R0, R19, RZ ;  /* 0x00000013000c7223 */ /* 0x000fc800000000ff */
[----:B------:R-:W-:-:S04]  /*05e0*/  FFMA R15, R17, R12, R0 ;  /* 0x0000000c110f7223 */ /* 0x000fc80000000000 */
[----:B------:R-:W-:-:S04]  /*05f0*/  FFMA R16, R19, R15, R12 ;  /* 0x0000000f13107223 */ /* 0x000fc8000000000c */
[----:B------:R-:W-:-:S04]  /*0600*/  FFMA R17, R17, R16, R0 ;  /* 0x0000001011117223 */ /* 0x000fc80000000000 */
[----:B------:R-:W-:-:S05]  /*0610*/  FFMA R0, R19, R17, R16 ;  /* 0x0000001113007223 */ /* 0x000fca0000000010 */
[----:B------:R-:W-:-:S04]  /*0620*/  SHF.R.U32.HI R11, RZ, 0x17, R0 ;  /* 0x00000017ff0b7819 */ /* 0x000fc80000011600 */
[----:B------:R-:W-:-:S05]  /*0630*/  LOP3.LUT R11, R11, 0xff, RZ, 0xc0, !PT ;  /* 0x000000ff0b0b7812 */ /* 0x000fca00078ec0ff */
[----:B------:R-:W-:-:S04]  /*0640*/  IMAD.IADD R14, R11, 0x1, R13 ;  /* 0x000000010b0e7824 */ /* 0x000fc800078e020d */
[----:B------:R-:W-:-:S05]  /*0650*/  VIADD R10, R14, 0xffffffff ;  /* 0xffffffff0e0a7836 */ /* 0x000fca0000000000 */
[----:B------:R-:W-:-:S13]  /*0660*/  ISETP.GE.U32.AND P0, PT, R10, 0xfe, PT ;  /* 0x000000fe0a00780c */ /* 0x000fda0003f06070 */
[----:B------:R-:W-:Y:S05]  /*0670*/  @!P0 BRA `(.L_x_17) ;  /* 0x0000000000808947 */ /* 0x000fea0003800000 */
[----:B------:R-:W-:-:S13]  /*0680*/  ISETP.GT.AND P0, PT, R14, 0xfe, PT ;  /* 0x000000fe0e00780c */ /* 0x000fda0003f04270 */
[----:B------:R-:W-:Y:S05]  /*0690*/  @P0 BRA `(.L_x_18) ;  /* 0x00000000006c0947 */ /* 0x000fea0003800000 */
[----:B------:R-:W-:-:S13]  /*06a0*/  ISETP.GE.AND P0, PT, R14, 0x1, PT ;  /* 0x000000010e00780c */ /* 0x000fda0003f06270 */
[----:B------:R-:W-:Y:S05]  /*06b0*/  @P0 BRA `(.L_x_19) ;  /* 0x0000000000740947 */ /* 0x000fea0003800000 */
[----:B------:R-:W-:Y:S02]  /*06c0*/  ISETP.GE.AND P0, PT, R14, -0x18, PT ;  /* 0xffffffe80e00780c */ /* 0x000fe40003f06270 */
[----:B------:R-:W-:-:S11]  /*06d0*/  LOP3.LUT R0, R0, 0x80000000, RZ, 0xc0, !PT ;  /* 0x8000000000007812 */ /* 0x000fd600078ec0ff */
[----:B------:R-:W-:Y:S05]  /*06e0*/  @!P0 BRA `(.L_x_19) ;  /* 0x0000000000688947 */ /* 0x000fea0003800000 */
[CCC-:B------:R-:W-:Y:S01]  /*06f0*/  FFMA.RZ R10, R19.reuse, R17.reuse, R16.reuse ;  /* 0x00000011130a7223 */ /* 0x1c0fe2000000c010 */
[C---:B------:R-:W-:Y:S02]  /*0700*/  VIADD R13, R14.reuse, 0x20 ;  /* 0x000000200e0d7836 */ /* 0x040fe40000000000 */
[CCC-:B------:R-:W-:Y:S01]  /*0710*/  FFMA.RM R11, R19.reuse, R17.reuse, R16.reuse ;  /* 0x00000011130b7223 */ /* 0x1c0fe20000004010 */
[----:B------:R-:W-:Y:S02]  /*0720*/  ISETP.NE.AND P2, PT, R14, RZ, PT ;  /* 0x000000ff0e00720c */ /* 0x000fe40003f45270 */
[----:B------:R-:W-:Y:S01]  /*0730*/  LOP3.LUT R12, R10, 0x7fffff, RZ, 0xc0, !PT ;  /* 0x007fffff0a0c7812 */ /* 0x000fe200078ec0ff */
[----:B------:R-:W-:Y:S01]  /*0740*/  FFMA.RP R10, R19, R17, R16 ;  /* 0x00000011130a7223 */ /* 0x000fe20000008010 */
[----:B------:R-:W-:Y:S01]  /*0750*/  ISETP.NE.AND P1, PT, R14, RZ, PT ;  /* 0x000000ff0e00720c */ /* 0x000fe20003f25270 */
[----:B------:R-:W-:Y:S01]  /*0760*/  IMAD.MOV R14, RZ, RZ, -R14 ;  /* 0x000000ffff0e7224 */ /* 0x000fe200078e0a0e */
[----:B------:R-:W-:-:S02]  /*0770*/  LOP3.LUT R12, R12, 0x800000, RZ, 0xfc, !PT ;  /* 0x008000000c0c7812 */ /* 0x000fc400078efcff */
[----:B------:R-:W-:Y:S02]  /*0780*/  FSETP.NEU.FTZ.AND P0, PT, R10, R11, PT ;  /* 0x0000000b0a00720b */ /* 0x000fe40003f1d000 */
[----:B------:R-:W-:Y:S02]  /*0790*/  SHF.L.U32 R13, R12, R13, RZ ;  /* 0x0000000d0c0d7219 */ /* 0x000fe400000006ff */
[----:B------:R-:W-:Y:S02]  /*07a0*/  SEL R11, R14, RZ, P2 ;  /* 0x000000ff0e0b7207 */ /* 0x000fe40001000000 */
[----:B------:R-:W-:Y:S02]  /*07b0*/  ISETP.NE.AND P1, PT, R13, RZ, P1 ;  /* 0x000000ff0d00720c */ /* 0x000fe40000f25270 */
[----:B------:R-:W-:Y:S02]  /*07c0*/  SHF.R.U32.HI R11, RZ, R11, R12 ;  /* 0x0000000bff0b7219 */ /* 0x000fe4000001160c */
[----:B------:R-:W-:-:S02]  /*07d0*/  PLOP3.LUT P0, PT, P0, P1, PT, 0xf8, 0x8f ;  /* 0x00000000008f781c */ /* 0x000fc40000703f70 */
[----:B------:R-:W-:Y:S02]  /*07e0*/  SHF.R.U32.HI R13, RZ, 0x1, R11 ;  /* 0x00000001ff0d7819 */ /* 0x000fe4000001160b */
[----:B------:R-:W-:-:S04]  /*07f0*/  SEL R10, RZ, 0x1, !P0 ;  /* 0x00000001ff0a7807 */ /* 0x000fc80004000000 */
[----:B------:R-:W-:-:S04]  /*0800*/  LOP3.LUT R10, R10, 0x1, R13, 0xf8, !PT ;  /* 0x000000010a0a7812 */ /* 0x000fc800078ef80d */
[----:B------:R-:W-:-:S05]  /*0810*/  LOP3.LUT R10, R10, R11, RZ, 0xc0, !PT ;  /* 0x0000000b0a0a7212 */ /* 0x000fca00078ec0ff */
[----:B------:R-:W-:-:S05]  /*0820*/  IMAD.IADD R13, R13, 0x1, R10 ;  /* 0x000000010d0d7824 */ /* 0x000fca00078e020a */
[----:B------:R-:W-:Y:S01]  /*0830*/  LOP3.LUT R0, R13, R0, RZ, 0xfc, !PT ;  /* 0x000000000d007212 */ /* 0x000fe200078efcff */
[----:B------:R-:W-:Y:S06]  /*0840*/  BRA `(.L_x_19) ;  /* 0x0000000000107947 */ /* 0x000fec0003800000 */
.L_x_18:
[----:B------:R-:W-:-:S04]  /*0850*/  LOP3.LUT R0, R0, 0x80000000, RZ, 0xc0, !PT ;  /* 0x8000000000007812 */ /* 0x000fc800078ec0ff */
[----:B------:R-:W-:Y:S01]  /*0860*/  LOP3.LUT R0, R0, 0x7f800000, RZ, 0xfc, !PT ;  /* 0x7f80000000007812 */ /* 0x000fe200078efcff */
[----:B------:R-:W-:Y:S06]  /*0870*/  BRA `(.L_x_19) ;  /* 0x0000000000047947 */ /* 0x000fec0003800000 */
.L_x_17:
[----:B------:R-:W-:-:S07]  /*0880*/  IMAD R0, R13, 0x800000, R0 ;  /* 0x008000000d007824 */ /* 0x000fce00078e0200 */
.L_x_19:
[----:B------:R-:W-:Y:S05]  /*0890*/  BSYNC.RECONVERGENT B3 ;  /* 0x0000000000037941 */ /* 0x000fea0003800200 */
.L_x_16:
[----:B------:R-:W-:Y:S05]  /*08a0*/  BRA `(.L_x_20) ;  /* 0x0000000000207947 */ /* 0x000fea0003800000 */
.L_x_15:
[----:B------:R-:W-:-:S04]  /*08b0*/  LOP3.LUT R0, R13, 0x80000000, R12, 0x48, !PT ;  /* 0x800000000d007812 */ /* 0x000fc800078e480c */
[----:B------:R-:W-:Y:S01]  /*08c0*/  LOP3.LUT R0, R0, 0x7f800000, RZ, 0xfc, !PT ;  /* 0x7f80000000007812 */ /* 0x000fe200078efcff */
[----:B------:R-:W-:Y:S06]  /*08d0*/  BRA `(.L_x_20) ;  /* 0x0000000000147947 */ /* 0x000fec0003800000 */
.L_x_14:
[----:B------:R-:W-:Y:S01]  /*08e0*/  LOP3.LUT R0, R13, 0x80000000, R12, 0x48, !PT ;  /* 0x800000000d007812 */ /* 0x000fe200078e480c */
[----:B------:R-:W-:Y:S06]  /*08f0*/  BRA `(.L_x_20) ;  /* 0x00000000000c7947 */ /* 0x000fec0003800000 */
.L_x_13:
[----:B------:R-:W0:Y:S01]  /*0900*/  MUFU.RSQ R0, -QNAN ;  /* 0xffc0000000007908 */ /* 0x000e220000001400 */
[----:B------:R-:W-:Y:S05]  /*0910*/  BRA `(.L_x_20) ;  /* 0x0000000000047947 */ /* 0x000fea0003800000 */
.L_x_12:
[----:B------:R-:W-:-:S07]  /*0920*/  FADD.FTZ R0, R0, R3 ;  /* 0x0000000300007221 */ /* 0x000fce0000010000 */
.L_x_20:
[----:B------:R-:W-:Y:S05]  /*0930*/  BSYNC.RECONVERGENT B2 ;  /* 0x0000000000027941 */ /* 0x000fea0003800200 */
.L_x_10:
[----:B------:R-:W-:Y:S02]  /*0940*/  IMAD.MOV.U32 R10, RZ, RZ, R8 ;  /* 0x000000ffff0a7224 */ /* 0x000fe400078e0008 */
[----:B------:R-:W-:-:S04]  /*0950*/  IMAD.MOV.U32 R11, RZ, RZ, 0x0 ;  /* 0x00000000ff0b7424 */ /* 0x000fc800078e00ff */
[----:B0-----:R-:W-:Y:S05]  /*0960*/  RET.REL.NODEC R10 `(_Z16init_line_kernelPfS_i) ;  /* 0xfffffff40aa47950 */ /* 0x001fea0003c3ffff */
.L_x_21:
        /* <DEDUP_REMOVED lines=9> */
.L_x_22:


//--------------------- .nv.shared.reserved.0     --------------------------
	.section	.nv.shared.reserved.0,"aw",@nobits
	.weak		__nv_reservedSMEM_offset_0_alias
	.size		__nv_reservedSMEM_offset_0_alias, 0, 64
	.other		__nv_reservedSMEM_offset_0_alias,@"STO_CUDA_RESERVED_SHARED STV_DEFAULT"
__nv_reservedSMEM_offset_0_alias:
	.zero		0
	.zero		64


//--------------------- .nv.constant0._Z13update_kernelPfS_S_ii --------------------------
	.section	.nv.constant0._Z13update_kernelPfS_S_ii,"a",@progbits
	.sectionflags	@""
	.align	4
.nv.constant0._Z13update_kernelPfS_S_ii:
	.zero		928


//--------------------- .nv.constant0._Z16init_line_kernelPfS_i --------------------------
	.section	.nv.constant0._Z16init_line_kernelPfS_i,"a",@progbits
	.sectionflags	@""
	.align	4
.nv.constant0._Z16init_line_kernelPfS_i:
	.zero		916


//--------------------- SYMBOLS --------------------------

	.type		.nv.reservedSmem.offset0,@object
	.size		.nv.reservedSmem.offset0,0x4
